//
// Generated by NVIDIA NVVM Compiler
//
// Compiler Build ID: CL-36424714
// Cuda compilation tools, release 13.0, V13.0.88
// Based on NVVM 20.0.0
//

.version 9.0
.target sm_100
.address_size 64

	// .globl	_Z15fibonacciKernelPmi

.visible .entry _Z15fibonacciKernelPmi(
	.param .u64 .ptr .align 1 _Z15fibonacciKernelPmi_param_0,
	.param .u32 _Z15fibonacciKernelPmi_param_1
)
{
	.reg .pred 	%p<9>;
	.reg .b32 	%r<18>;
	.reg .b64 	%rd<34>;

	ld.param.u64 	%rd13, [_Z15fibonacciKernelPmi_param_0];
	ld.param.u32 	%r10, [_Z15fibonacciKernelPmi_param_1];
	cvta.to.global.u64 	%rd1, %rd13;
	mov.u32 	%r11, %tid.x;
	mov.u32 	%r12, %ctaid.x;
	mov.u32 	%r13, %ntid.x;
	mad.lo.s32 	%r1, %r12, %r13, %r11;
	setp.eq.s32 	%p1, %r1, 1;
	@%p1 bra 	$L__BB0_3;
	setp.ne.s32 	%p2, %r1, 0;
	@%p2 bra 	$L__BB0_4;
	mov.b64 	%rd15, 0;
	st.global.u64 	[%rd1], %rd15;
	bra.uni 	$L__BB0_13;
$L__BB0_3:
	mov.b64 	%rd14, 1;
	st.global.u64 	[%rd1+8], %rd14;
	bra.uni 	$L__BB0_13;
$L__BB0_4:
	setp.ge.s32 	%p3, %r1, %r10;
	@%p3 bra 	$L__BB0_13;
	setp.lt.s32 	%p4, %r1, 2;
	mov.b64 	%rd33, 1;
	@%p4 bra 	$L__BB0_12;
	add.s32 	%r2, %r1, -1;
	add.s32 	%r14, %r1, -2;
	and.b32  	%r3, %r2, 3;
	setp.lt.u32 	%p5, %r14, 3;
	mov.b64 	%rd30, 0;
	mov.b64 	%rd33, 1;
	@%p5 bra 	$L__BB0_9;
	and.b32  	%r15, %r2, -4;
	neg.s32 	%r16, %r15;
	mov.b64 	%rd30, 0;
	mov.b64 	%rd33, 1;
$L__BB0_8:
	add.s64 	%rd22, %rd33, %rd30;
	add.s64 	%rd23, %rd22, %rd33;
	add.s64 	%rd30, %rd23, %rd22;
	add.s64 	%rd33, %rd30, %rd23;
	add.s32 	%r16, %r16, 4;
	setp.ne.s32 	%p6, %r16, 0;
	@%p6 bra 	$L__BB0_8;
$L__BB0_9:
	setp.eq.s32 	%p7, %r3, 0;
	@%p7 bra 	$L__BB0_12;
	neg.s32 	%r17, %r3;
$L__BB0_11:
	.pragma "nounroll";
	mov.u64 	%rd9, %rd33;
	add.s64 	%rd33, %rd9, %rd30;
	add.s32 	%r17, %r17, 1;
	setp.ne.s32 	%p8, %r17, 0;
	mov.u64 	%rd30, %rd9;
	@%p8 bra 	$L__BB0_11;
$L__BB0_12:
	mul.wide.s32 	%rd24, %r1, 8;
	add.s64 	%rd25, %rd1, %rd24;
	st.global.u64 	[%rd25], %rd33;
$L__BB0_13:
	ret;

}


// ===== COMPILED SASS (sm_100) =====

	.target	sm_100

	.elftype	@"ET_EXEC"


//--------------------- .note.nv.tkinfo           --------------------------
	.section	.note.nv.tkinfo,"",@"SHT_NOTE"
	.sectionflags	@"SHF_NOTE_NV_TKINFO"
	.tkinfo
        /*0018*/ 	.word	0x00000002
        /*0030*/ 	.string	""
        /*0030*/ 	.string	"ptxas"
        /*0030*/ 	.string	"Cuda compilation tools, release 13.0, V13.0.88"
        /*0030*/ 	.string	"Build cuda_13.0.r13.0/compiler.36424714_0"
        /*0030*/ 	.string	"-arch sm_100 -m 64 "



//--------------------- .note.nv.cuinfo           --------------------------
	.section	.note.nv.cuinfo,"",@"SHT_NOTE"
	.sectionflags	@"SHF_NOTE_NV_CUINFO"
        /*0018*/ 	.short	0x0002
        /*001a*/ 	.short	0x0064
        /*001c*/ 	.short	0x0082
	.zero		2


//--------------------- .nv.info                  --------------------------
	.section	.nv.info,"",@"SHT_CUDA_INFO"
	.align	4


	//----- nvinfo : EIATTR_REGCOUNT
	.align		4
        /*0000*/ 	.byte	0x04, 0x2f
        /*0002*/ 	.short	(.L_1 - .L_0)
	.align		4
.L_0:
        /*0004*/ 	.word	index@(_Z15fibonacciKernelPmi)
        /*0008*/ 	.word	0x0000000c


	//----- nvinfo : EIATTR_FRAME_SIZE
	.align		4
.L_1:
        /*000c*/ 	.byte	0x04, 0x11
        /*000e*/ 	.short	(.L_3 - .L_2)
	.align		4
.L_2:
        /*0010*/ 	.word	index@(_Z15fibonacciKernelPmi)
        /*0014*/ 	.word	0x00000000


	//----- nvinfo : EIATTR_MIN_STACK_SIZE
	.align		4
.L_3:
        /*0018*/ 	.byte	0x04, 0x12
        /*001a*/ 	.short	(.L_5 - .L_4)
	.align		4
.L_4:
        /*001c*/ 	.word	index@(_Z15fibonacciKernelPmi)
        /*0020*/ 	.word	0x00000000
.L_5:


//--------------------- .nv.compat                --------------------------
	.section	.nv.compat,"",@"SHT_CUDA_COMPAT_INFO"
	.align	4
        /*0000*/ 	.byte	0x02, 0x09, 0x00, 0x00, 0x02, 0x02, 0x01, 0x00, 0x02, 0x05, 0x05, 0x00, 0x03, 0x07, 0x01, 0x01
        /*0010*/ 	.byte	0x02, 0x03, 0x00, 0x00, 0x02, 0x06, 0x01, 0x00, 0x04, 0x0b, 0x08, 0x00, 0x09, 0x00, 0x00, 0x00
        /*0020*/ 	.byte	0x00, 0x00, 0x00, 0x00


//--------------------- .nv.info._Z15fibonacciKernelPmi --------------------------
	.section	.nv.info._Z15fibonacciKernelPmi,"",@"SHT_CUDA_INFO"
	.sectionflags	@""
	.align	4


	//----- nvinfo : EIATTR_CUDA_API_VERSION
	.align		4
        /*0000*/ 	.byte	0x04, 0x37
        /*0002*/ 	.short	(.L_7 - .L_6)
.L_6:
        /*0004*/ 	.word	0x00000082


	//----- nvinfo : EIATTR_KPARAM_INFO
	.align		4
.L_7:
        /*0008*/ 	.byte	0x04, 0x17
        /*000a*/ 	.short	(.L_9 - .L_8)
.L_8:
        /*000c*/ 	.word	0x00000000
        /*0010*/ 	.short	0x0001
        /*0012*/ 	.short	0x0008
        /*0014*/ 	.byte	0x00, 0xf0, 0x11, 0x00


	//----- nvinfo : EIATTR_KPARAM_INFO
	.align		4
.L_9:
        /*0018*/ 	.byte	0x04, 0x17
        /*001a*/ 	.short	(.L_11 - .L_10)
.L_10:
        /*001c*/ 	.word	0x00000000
        /*0020*/ 	.short	0x0000
        /*0022*/ 	.short	0x0000
        /*0024*/ 	.byte	0x00, 0xf5, 0x21, 0x00


	//----- nvinfo : EIATTR_SPARSE_MMA_MASK
	.align		4
.L_11:
        /*0028*/ 	.byte	0x03, 0x50
        /*002a*/ 	.short	0x0000


	//----- nvinfo : EIATTR_MAXREG_COUNT
	.align		4
        /*002c*/ 	.byte	0x03, 0x1b
        /*002e*/ 	.short	0x00ff


	//----- nvinfo : EIATTR_MERCURY_ISA_VERSION
	.align		4
        /*0030*/ 	.byte	0x03, 0x5f
        /*0032*/ 	.short	0x0101


	//----- nvinfo : EIATTR_VRC_CTA_INIT_COUNT
	.align		4
        /*0034*/ 	.byte	0x02, 0x4a
	.zero		1
	.zero		1


	//----- nvinfo : EIATTR_EXIT_INSTR_OFFSETS
	.align		4
        /*0038*/ 	.byte	0x04, 0x1c
        /*003a*/ 	.short	(.L_13 - .L_12)


	//   ....[0]....
.L_12:
        /*003c*/ 	.word	0x000000b0


	//   ....[1]....
        /*0040*/ 	.word	0x000000e0


	//   ....[2]....
        /*0044*/ 	.word	0x00000870


	//   ....[3]....
        /*0048*/ 	.word	0x000008c0


	//----- nvinfo : EIATTR_CRS_STACK_SIZE
	.align		4
.L_13:
        /*004c*/ 	.byte	0x04, 0x1e
        /*004e*/ 	.short	(.L_15 - .L_14)
.L_14:
        /*0050*/ 	.word	0x00000000


	//----- nvinfo : EIATTR_CBANK_PARAM_SIZE
	.align		4
.L_15:
        /*0054*/ 	.byte	0x03, 0x19
        /*0056*/ 	.short	0x000c


	//----- nvinfo : EIATTR_PARAM_CBANK
	.align		4
        /*0058*/ 	.byte	0x04, 0x0a
        /*005a*/ 	.short	(.L_17 - .L_16)
	.align		4
.L_16:
        /*005c*/ 	.word	index@(.nv.constant0._Z15fibonacciKernelPmi)
        /*0060*/ 	.short	0x0380
        /*0062*/ 	.short	0x000c


	//----- nvinfo : EIATTR_SW_WAR
	.align		4
.L_17:
        /*0064*/ 	.byte	0x04, 0x36
        /*0066*/ 	.short	(.L_19 - .L_18)
.L_18:
        /*0068*/ 	.word	0x00000008
.L_19:


//--------------------- .nv.callgraph             --------------------------
	.section	.nv.callgraph,"",@"SHT_CUDA_CALLGRAPH"
	.align	4
	.sectionentsize	8
	.align		4
        /*0000*/ 	.word	0x00000000
	.align		4
        /*0004*/ 	.word	0xffffffff
	.align		4
        /*0008*/ 	.word	0x00000000
	.align		4
        /*000c*/ 	.word	0xfffffffe
	.align		4
        /*0010*/ 	.word	0x00000000
	.align		4
        /*0014*/ 	.word	0xfffffffd
	.align		4
        /*0018*/ 	.word	0x00000000
	.align		4
        /*001c*/ 	.word	0xfffffffc


//--------------------- .text._Z15fibonacciKernelPmi --------------------------
	.section	.text._Z15fibonacciKernelPmi,"ax",@progbits
	.align	128
        .global         _Z15fibonacciKernelPmi
        .type           _Z15fibonacciKernelPmi,@function
        .size           _Z15fibonacciKernelPmi,(.L_x_14 - _Z15fibonacciKernelPmi)
        .other          _Z15fibonacciKernelPmi,@"STO_CUDA_ENTRY STV_DEFAULT"
_Z15fibonacciKernelPmi:
.text._Z15fibonacciKernelPmi:
[----:B------:R-:W-:Y:S01]  /*0000*/  LDC R1, c[0x0][0x37c] ;  /* 0x0000df00ff017b82 */ /* 0x000fe20000000800 */
[----:B------:R-:W0:Y:S07]  /*0010*/  S2R R0, SR_TID.X ;  /* 0x0000000000007919 */ /* 0x000e2e0000002100 */
[----:B------:R-:W0:Y:S01]  /*0020*/  S2UR UR6, SR_CTAID.X ;  /* 0x00000000000679c3 */ /* 0x000e220000002500 */
[----:B------:R-:W1:Y:S07]  /*0030*/  LDCU.64 UR4, c[0x0][0x358] ;  /* 0x00006b00ff0477ac */ /* 0x000e6e0008000a00 */
[----:B------:R-:W0:Y:S02]  /*0040*/  LDC R3, c[0x0][0x360] ;  /* 0x0000d800ff037b82 */ /* 0x000e240000000800 */
[----:B0-----:R-:W-:-:S05]  /*0050*/  IMAD R0, R3, UR6, R0 ;  /* 0x0000000603007c24 */ /* 0x001fca000f8e0200 */
[----:B------:R-:W-:-:S13]  /*0060*/  ISETP.NE.AND P0, PT, R0, 0x1, PT ;  /* 0x000000010000780c */ /* 0x000fda0003f05270 */
[----:B-1----:R-:W-:Y:S05]  /*0070*/  @!P0 BRA `(.L_x_0) ;  /* 0x0000000800008947 */ /* 0x002fea0003800000 */
[----:B------:R-:W-:-:S13]  /*0080*/  ISETP.NE.AND P0, PT, R0, RZ, PT ;  /* 0x000000ff0000720c */ /* 0x000fda0003f05270 */
[----:B------:R-:W0:Y:S02]  /*0090*/  @!P0 LDC.64 R2, c[0x0][0x380] ;  /* 0x0000e000ff028b82 */ /* 0x000e240000000a00 */
[----:B0-----:R0:W-:Y:S01]  /*00a0*/  @!P0 STG.E.64 desc[UR4][R2.64], RZ ;  /* 0x000000ff02008986 */ /* 0x0011e2000c101b04 */
[----:B------:R-:W-:Y:S05]  /*00b0*/  @!P0 EXIT ;  /* 0x000000000000894d */ /* 0x000fea0003800000 */
[----:B------:R-:W1:Y:S02]  /*00c0*/  LDCU UR6, c[0x0][0x388] ;  /* 0x00007100ff0677ac */ /* 0x000e640008000800 */
[----:B-1----:R-:W-:-:S13]  /*00d0*/  ISETP.GE.AND P0, PT, R0, UR6, PT ;  /* 0x0000000600007c0c */ /* 0x002fda000bf06270 */
[----:B------:R-:W-:Y:S05]  /*00e0*/  @P0 EXIT ;  /* 0x000000000000094d */ /* 0x000fea0003800000 */
[----:B------:R-:W-:Y:S01]  /*00f0*/  ISETP.GE.AND P0, PT, R0, 0x2, PT ;  /* 0x000000020000780c */ /* 0x000fe20003f06270 */
[----:B------:R-:W-:Y:S01]  /*0100*/  BSSY.RECONVERGENT B2, `(.L_x_1) ;  /* 0x0000072000027945 */ /* 0x000fe20003800200 */
[----:B------:R-:W-:Y:S02]  /*0110*/  IMAD.MOV.U32 R4, RZ, RZ, 0x1 ;  /* 0x00000001ff047424 */ /* 0x000fe400078e00ff */
[----:B------:R-:W-:-:S09]  /*0120*/  IMAD.MOV.U32 R7, RZ, RZ, RZ ;  /* 0x000000ffff077224 */ /* 0x000fd200078e00ff */
[----:B------:R-:W-:Y:S05]  /*0130*/  @!P0 BRA `(.L_x_2) ;  /* 0x0000000400b88947 */ /* 0x000fea0003800000 */
[C---:B0-----:R-:W-:Y:S01]  /*0140*/  VIADD R2, R0.reuse, 0xfffffffe ;  /* 0xfffffffe00027836 */ /* 0x041fe20000000000 */
[----:B------:R-:W-:Y:S01]  /*0150*/  BSSY.RECONVERGENT B1, `(.L_x_3) ;  /* 0x0000060000017945 */ /* 0x000fe20003800200 */
[----:B------:R-:W-:Y:S01]  /*0160*/  VIADD R3, R0, 0xffffffff ;  /* 0xffffffff00037836 */ /* 0x000fe20000000000 */
[----:B------:R-:W-:Y:S01]  /*0170*/  CS2R R6, SRZ ;  /* 0x0000000000067805 */ /* 0x000fe2000001ff00 */
[----:B------:R-:W-:Y:S01]  /*0180*/  IMAD.MOV.U32 R9, RZ, RZ, RZ ;  /* 0x000000ffff097224 */ /* 0x000fe200078e00ff */
[----:B------:R-:W-:Y:S01]  /*0190*/  ISETP.GE.U32.AND P0, PT, R2, 0x3, PT ;  /* 0x000000030200780c */ /* 0x000fe20003f06070 */
[----:B------:R-:W-:Y:S01]  /*01a0*/  IMAD.MOV.U32 R4, RZ, RZ, 0x1 ;  /* 0x00000001ff047424 */ /* 0x000fe200078e00ff */
[----:B------:R-:W-:-:S11]  /*01b0*/  LOP3.LUT R2, R3, 0x3, RZ, 0xc0, !PT ;  /* 0x0000000303027812 */ /* 0x000fd600078ec0ff */
[----:B------:R-:W-:Y:S05]  /*01c0*/  @!P0 BRA `(.L_x_4) ;  /* 0x0000000400608947 */ /* 0x000fea0003800000 */
[----:B------:R-:W-:Y:S01]  /*01d0*/  LOP3.LUT R3, R3, 0xfffffffc, RZ, 0xc0, !PT ;  /* 0xfffffffc03037812 */ /* 0x000fe200078ec0ff */
[----:B------:R-:W-:Y:S01]  /*01e0*/  BSSY.RELIABLE B0, `(.L_x_5) ;  /* 0x000004b000007945 */ /* 0x000fe20003800100 */
[----:B------:R-:W-:Y:S01]  /*01f0*/  IMAD.MOV.U32 R9, RZ, RZ, RZ ;  /* 0x000000ffff097224 */ /* 0x000fe200078e00ff */
[----:B------:R-:W-:Y:S01]  /*0200*/  CS2R R6, SRZ ;  /* 0x0000000000067805 */ /* 0x000fe2000001ff00 */
[----:B------:R-:W-:Y:S02]  /*0210*/  IMAD.MOV.U32 R4, RZ, RZ, 0x1 ;  /* 0x00000001ff047424 */ /* 0x000fe400078e00ff */
[----:B------:R-:W-:-:S05]  /*0220*/  IMAD.MOV R3, RZ, RZ, -R3 ;  /* 0x000000ffff037224 */ /* 0x000fca00078e0a03 */
[----:B------:R-:W-:-:S13]  /*0230*/  ISETP.GE.AND P0, PT, R3, RZ, PT ;  /* 0x000000ff0300720c */ /* 0x000fda0003f06270 */
[----:B------:R-:W-:Y:S05]  /*0240*/  @P0 BRA `(.L_x_6) ;  /* 0x0000000400100947 */ /* 0x000fea0003800000 */
[----:B------:R-:W-:Y:S01]  /*0250*/  IMAD.MOV R5, RZ, RZ, -R3 ;  /* 0x000000ffff057224 */ /* 0x000fe200078e0a03 */
[----:B------:R-:W-:Y:S01]  /*0260*/  BSSY.RECONVERGENT B3, `(.L_x_7) ;  /* 0x0000028000037945 */ /* 0x000fe20003800200 */
[----:B------:R-:W-:-:S03]  /*0270*/  PLOP3.LUT P0, PT, PT, PT, PT, 0x80, 0x8 ;  /* 0x000000000008781c */ /* 0x000fc60003f0f070 */
[----:B------:R-:W-:-:S13]  /*0280*/  ISETP.GT.AND P1, PT, R5, 0xc, PT ;  /* 0x0000000c0500780c */ /* 0x000fda0003f24270 */
[----:B------:R-:W-:Y:S05]  /*0290*/  @!P1 BRA `(.L_x_8) ;  /* 0x0000000000909947 */ /* 0x000fea0003800000 */
[----:B------:R-:W-:-:S13]  /*02a0*/  PLOP3.LUT P0, PT, PT, PT, PT, 0x8, 0x80 ;  /* 0x000000000080781c */ /* 0x000fda0003f0e170 */
.L_x_9:
[C---:B------:R-:W-:Y:S02]  /*02b0*/  IADD3 R5, P1, PT, R4.reuse, R9, RZ ;  /* 0x0000000904057210 */ /* 0x040fe40007f3e0ff */
[----:B------:R-:W-:Y:S02]  /*02c0*/  IADD3 R3, PT, PT, R3, 0x10, RZ ;  /* 0x0000001003037810 */ /* 0x000fe40007ffe0ff */
[----:B------:R-:W-:Y:S01]  /*02d0*/  IADD3 R4, P2, PT, R4, R5, RZ ;  /* 0x0000000504047210 */ /* 0x000fe20007f5e0ff */
[----:B------:R-:W-:-:S03]  /*02e0*/  IMAD.X R6, R7, 0x1, R6, P1 ;  /* 0x0000000107067824 */ /* 0x000fc600008e0606 */
[----:B------:R-:W-:Y:S01]  /*02f0*/  IADD3 R5, P1, PT, R4, R5, RZ ;  /* 0x0000000504057210 */ /* 0x000fe20007f3e0ff */
[----:B------:R-:W-:-:S03]  /*0300*/  IMAD.X R7, R7, 0x1, R6, P2 ;  /* 0x0000000107077824 */ /* 0x000fc600010e0606 */
[----:B------:R-:W-:Y:S01]  /*0310*/  IADD3 R4, P2, PT, R5, R4, RZ ;  /* 0x0000000405047210 */ /* 0x000fe20007f5e0ff */
[----:B------:R-:W-:-:S03]  /*0320*/  IMAD.X R6, R7, 0x1, R6, P1 ;  /* 0x0000000107067824 */ /* 0x000fc600008e0606 */
[----:B------:R-:W-:Y:S02]  /*0330*/  IADD3 R5, P1, PT, R4, R5, RZ ;  /* 0x0000000504057210 */ /* 0x000fe40007f3e0ff */
[----:B------:R-:W-:Y:S02]  /*0340*/  IADD3.X R7, PT, PT, R6, R7, RZ, P2, !PT ;  /* 0x0000000706077210 */ /* 0x000fe400017fe4ff */
[----:B------:R-:W-:-:S03]  /*0350*/  IADD3 R4, P2, PT, R5, R4, RZ ;  /* 0x0000000405047210 */ /* 0x000fc60007f5e0ff */
[----:B------:R-:W-:Y:S01]  /*0360*/  IMAD.X R6, R7, 0x1, R6, P1 ;  /* 0x0000000107067824 */ /* 0x000fe200008e0606 */
        /* <DEDUP_REMOVED lines=18> */
[----:B------:R-:W-:Y:S02]  /*0490*/  ISETP.GE.AND P2, PT, R3, -0xc, PT ;  /* 0xfffffff40300780c */ /* 0x000fe40003f46270 */
[----:B------:R-:W-:Y:S01]  /*04a0*/  IADD3 R4, P3, PT, R9, R4, RZ ;  /* 0x0000000409047210 */ /* 0x000fe20007f7e0ff */
[----:B------:R-:W-:-:S04]  /*04b0*/  IMAD.X R6, R5, 0x1, R6, P1 ;  /* 0x0000000105067824 */ /* 0x000fc800008e0606 */
[----:B------:R-:W-:-:S06]  /*04c0*/  IMAD.X R7, R6, 0x1, R5, P3 ;  /* 0x0000000106077824 */ /* 0x000fcc00018e0605 */
[----:B------:R-:W-:Y:S05]  /*04d0*/  @!P2 BRA `(.L_x_9) ;  /* 0xfffffffc0074a947 */ /* 0x000fea000383ffff */
.L_x_8:
[----:B------:R-:W-:Y:S05]  /*04e0*/  BSYNC.RECONVERGENT B3 ;  /* 0x0000000000037941 */ /* 0x000fea0003800200 */
.L_x_7:
[----:B------:R-:W-:Y:S01]  /*04f0*/  IMAD.MOV R5, RZ, RZ, -R3 ;  /* 0x000000ffff057224 */ /* 0x000fe200078e0a03 */
[----:B------:R-:W-:Y:S04]  /*0500*/  BSSY.RECONVERGENT B3, `(.L_x_10) ;  /* 0x0000015000037945 */ /* 0x000fe80003800200 */
[----:B------:R-:W-:-:S13]  /*0510*/  ISETP.GT.AND P1, PT, R5, 0x4, PT ;  /* 0x000000040500780c */ /* 0x000fda0003f24270 */
[----:B------:R-:W-:Y:S05]  /*0520*/  @!P1 BRA `(.L_x_11) ;  /* 0x0000000000489947 */ /* 0x000fea0003800000 */
[----:B------:R-:W-:Y:S01]  /*0530*/  IADD3 R5, P0, PT, R9, R4, RZ ;  /* 0x0000000409057210 */ /* 0x000fe20007f1e0ff */
[----:B------:R-:W-:-:S03]  /*0540*/  VIADD R3, R3, 0x8 ;  /* 0x0000000803037836 */ /* 0x000fc60000000000 */
[----:B------:R-:W-:Y:S01]  /*0550*/  IADD3 R4, P1, PT, R5, R4, RZ ;  /* 0x0000000405047210 */ /* 0x000fe20007f3e0ff */
[----:B------:R-:W-:-:S03]  /*0560*/  IMAD.X R6, R6, 0x1, R7, P0 ;  /* 0x0000000106067824 */ /* 0x000fc600000e0607 */
[----:B------:R-:W-:Y:S01]  /*0570*/  IADD3 R5, P0, PT, R4, R5, RZ ;  /* 0x0000000504057210 */ /* 0x000fe20007f1e0ff */
[----:B------:R-:W-:-:S03]  /*0580*/  IMAD.X R7, R6, 0x1, R7, P1 ;  /* 0x0000000106077824 */ /* 0x000fc600008e0607 */
[----:B------:R-:W-:Y:S01]  /*0590*/  IADD3 R4, P1, PT, R5, R4, RZ ;  /* 0x0000000405047210 */ /* 0x000fe20007f3e0ff */
[----:B------:R-:W-:-:S03]  /*05a0*/  IMAD.X R6, R7, 0x1, R6, P0 ;  /* 0x0000000107067824 */ /* 0x000fc600000e0606 */
[----:B------:R-:W-:Y:S01]  /*05b0*/  IADD3 R5, P0, PT, R4, R5, RZ ;  /* 0x0000000504057210 */ /* 0x000fe20007f1e0ff */
[----:B------:R-:W-:-:S03]  /*05c0*/  IMAD.X R7, R6, 0x1, R7, P1 ;  /* 0x0000000106077824 */ /* 0x000fc600008e0607 */
[----:B------:R-:W-:Y:S01]  /*05d0*/  IADD3 R4, P1, PT, R5, R4, RZ ;  /* 0x0000000405047210 */ /* 0x000fe20007f3e0ff */
[----:B------:R-:W-:Y:S01]  /*05e0*/  IMAD.X R6, R7, 0x1, R6, P0 ;  /* 0x0000000107067824 */ /* 0x000fe200000e0606 */
[----:B------:R-:W-:Y:S02]  /*05f0*/  PLOP3.LUT P0, PT, PT, PT, PT, 0x8, 0x80 ;  /* 0x000000000080781c */ /* 0x000fe40003f0e170 */
[----:B------:R-:W-:Y:S02]  /*0600*/  IADD3 R9, P2, PT, R4, R5, RZ ;  /* 0x0000000504097210 */ /* 0x000fe40007f5e0ff */
[----:B------:R-:W-:Y:S02]  /*0610*/  IADD3.X R5, PT, PT, R6, R7, RZ, P1, !PT ;  /* 0x0000000706057210 */ /* 0x000fe40000ffe4ff */
[----:B------:R-:W-:-:S03]  /*0620*/  IADD3 R4, P1, PT, R9, R4, RZ ;  /* 0x0000000409047210 */ /* 0x000fc60007f3e0ff */
[----:B------:R-:W-:-:S04]  /*0630*/  IMAD.X R6, R5, 0x1, R6, P2 ;  /* 0x0000000105067824 */ /* 0x000fc800010e0606 */
[----:B------:R-:W-:-:S07]  /*0640*/  IMAD.X R7, R6, 0x1, R5, P1 ;  /* 0x0000000106077824 */ /* 0x000fce00008e0605 */
.L_x_11:
[----:B------:R-:W-:Y:S05]  /*0650*/  BSYNC.RECONVERGENT B3 ;  /* 0x0000000000037941 */ /* 0x000fea0003800200 */
.L_x_10:
[----:B------:R-:W-:-:S13]  /*0660*/  ISETP.NE.OR P0, PT, R3, RZ, P0 ;  /* 0x000000ff0300720c */ /* 0x000fda0000705670 */
[----:B------:R-:W-:Y:S05]  /*0670*/  @!P0 BREAK.RELIABLE B0 ;  /* 0x0000000000008942 */ /* 0x000fea0003800100 */
[----:B------:R-:W-:Y:S05]  /*0680*/  @!P0 BRA `(.L_x_4) ;  /* 0x0000000000308947 */ /* 0x000fea0003800000 */
.L_x_6:
[----:B------:R-:W-:Y:S05]  /*0690*/  BSYNC.RELIABLE B0 ;  /* 0x0000000000007941 */ /* 0x000fea0003800100 */
.L_x_5:
[----:B------:R-:W-:Y:S01]  /*06a0*/  IADD3 R9, P0, PT, R4, R9, RZ ;  /* 0x0000000904097210 */ /* 0x000fe20007f1e0ff */
[----:B------:R-:W-:-:S03]  /*06b0*/  VIADD R3, R3, 0x4 ;  /* 0x0000000403037836 */ /* 0x000fc60000000000 */
[-C--:B------:R-:W-:Y:S01]  /*06c0*/  IADD3 R4, P1, PT, R4, R9.reuse, RZ ;  /* 0x0000000904047210 */ /* 0x080fe20007f3e0ff */
[----:B------:R-:W-:Y:S01]  /*06d0*/  IMAD.X R6, R7, 0x1, R6, P0 ;  /* 0x0000000107067824 */ /* 0x000fe200000e0606 */
[----:B------:R-:W-:Y:S02]  /*06e0*/  ISETP.NE.AND P0, PT, R3, RZ, PT ;  /* 0x000000ff0300720c */ /* 0x000fe40003f05270 */
[----:B------:R-:W-:Y:S01]  /*06f0*/  IADD3 R9, P2, PT, R4, R9, RZ ;  /* 0x0000000904097210 */ /* 0x000fe20007f5e0ff */
[----:B------:R-:W-:-:S03]  /*0700*/  IMAD.X R7, R7, 0x1, R6, P1 ;  /* 0x0000000107077824 */ /* 0x000fc600008e0606 */
[----:B------:R-:W-:Y:S01]  /*0710*/  IADD3 R4, P1, PT, R9, R4, RZ ;  /* 0x0000000409047210 */ /* 0x000fe20007f3e0ff */
[----:B------:R-:W-:-:S04]  /*0720*/  IMAD.X R6, R7, 0x1, R6, P2 ;  /* 0x0000000107067824 */ /* 0x000fc800010e0606 */
[----:B------:R-:W-:Y:S02]  /*0730*/  IMAD.X R7, R6, 0x1, R7, P1 ;  /* 0x0000000106077824 */ /* 0x000fe400008e0607 */
[----:B------:R-:W-:Y:S06]  /*0740*/  @P0 BRA `(.L_x_5) ;  /* 0xfffffffc00d40947 */ /* 0x000fec000383ffff */
.L_x_4:
[----:B------:R-:W-:Y:S05]  /*0750*/  BSYNC.RECONVERGENT B1 ;  /* 0x0000000000017941 */ /* 0x000fea0003800200 */
.L_x_3:
[----:B------:R-:W-:-:S13]  /*0760*/  ISETP.NE.AND P0, PT, R2, RZ, PT ;  /* 0x000000ff0200720c */ /* 0x000fda0003f05270 */
[----:B------:R-:W-:Y:S05]  /*0770*/  @!P0 BRA `(.L_x_2) ;  /* 0x0000000000288947 */ /* 0x000fea0003800000 */
[----:B------:R-:W-:-:S07]  /*0780*/  IMAD.MOV R2, RZ, RZ, -R2 ;  /* 0x000000ffff027224 */ /* 0x000fce00078e0a02 */
.L_x_12:
[----:B------:R-:W-:Y:S01]  /*0790*/  IADD3 R2, PT, PT, R2, 0x1, RZ ;  /* 0x0000000102027810 */ /* 0x000fe20007ffe0ff */
[----:B------:R-:W-:Y:S01]  /*07a0*/  IMAD.MOV.U32 R3, RZ, RZ, R4 ;  /* 0x000000ffff037224 */ /* 0x000fe200078e0004 */
[----:B------:R-:W-:Y:S01]  /*07b0*/  IADD3 R4, P1, PT, R4, R9, RZ ;  /* 0x0000000904047210 */ /* 0x000fe20007f3e0ff */
[----:B------:R-:W-:Y:S01]  /*07c0*/  IMAD.MOV.U32 R5, RZ, RZ, R7 ;  /* 0x000000ffff057224 */ /* 0x000fe200078e0007 */
[----:B------:R-:W-:Y:S01]  /*07d0*/  ISETP.NE.AND P0, PT, R2, RZ, PT ;  /* 0x000000ff0200720c */ /* 0x000fe20003f05270 */
[----:B------:R-:W-:Y:S02]  /*07e0*/  IMAD.MOV.U32 R9, RZ, RZ, R3 ;  /* 0x000000ffff097224 */ /* 0x000fe400078e0003 */
[----:B------:R-:W-:Y:S02]  /*07f0*/  IMAD.X R7, R7, 0x1, R6, P1 ;  /* 0x0000000107077824 */ /* 0x000fe400008e0606 */
[----:B------:R-:W-:-:S08]  /*0800*/  IMAD.MOV.U32 R6, RZ, RZ, R5 ;  /* 0x000000ffff067224 */ /* 0x000fd000078e0005 */
[----:B------:R-:W-:Y:S05]  /*0810*/  @P0 BRA `(.L_x_12) ;  /* 0xfffffffc00dc0947 */ /* 0x000fea000383ffff */
.L_x_2:
[----:B------:R-:W-:Y:S05]  /*0820*/  BSYNC.RECONVERGENT B2 ;  /* 0x0000000000027941 */ /* 0x000fea0003800200 */
.L_x_1:
[----:B0-----:R-:W0:Y:S01]  /*0830*/  LDC.64 R2, c[0x0][0x380] ;  /* 0x0000e000ff027b82 */ /* 0x001e220000000a00 */
[----:B------:R-:W-:Y:S02]  /*0840*/  IMAD.MOV.U32 R5, RZ, RZ, R7 ;  /* 0x000000ffff057224 */ /* 0x000fe400078e0007 */
[----:B0-----:R-:W-:-:S05]  /*0850*/  IMAD.WIDE R2, R0, 0x8, R2 ;  /* 0x0000000800027825 */ /* 0x001fca00078e0202 */
[----:B------:R-:W-:Y:S01]  /*0860*/  STG.E.64 desc[UR4][R2.64], R4 ;  /* 0x0000000402007986 */ /* 0x000fe2000c101b04 */
[----:B------:R-:W-:Y:S05]  /*0870*/  EXIT ;  /* 0x000000000000794d */ /* 0x000fea0003800000 */
.L_x_0:
[----:B------:R-:W0:Y:S01]  /*0880*/  LDC.64 R4, c[0x0][0x380] ;  /* 0x0000e000ff047b82 */ /* 0x000e220000000a00 */
[----:B------:R-:W-:Y:S02]  /*0890*/  IMAD.MOV.U32 R2, RZ, RZ, 0x1 ;  /* 0x00000001ff027424 */ /* 0x000fe400078e00ff */
[----:B------:R-:W-:-:S05]  /*08a0*/  IMAD.MOV.U32 R3, RZ, RZ, 0x0 ;  /* 0x00000000ff037424 */ /* 0x000fca00078e00ff */
[----:B0-----:R-:W-:Y:S01]  /*08b0*/  STG.E.64 desc[UR4][R4.64+0x8], R2 ;  /* 0x0000080204007986 */ /* 0x001fe2000c101b04 */
[----:B------:R-:W-:Y:S05]  /*08c0*/  EXIT ;  /* 0x000000000000794d */ /* 0x000fea0003800000 */
.L_x_13:
[----:B------:R-:W-:-:S00]  /*08d0*/  BRA `(.L_x_13) ;  /* 0xfffffffc00fc7947 */ /* 0x000fc0000383ffff */
[----:B------:R-:W-:-:S00]  /*08e0*/  NOP ;  /* 0x0000000000007918 */ /* 0x000fc00000000000 */
        /* <DEDUP_REMOVED lines=9> */
.L_x_14:


//--------------------- .nv.shared.reserved.0     --------------------------
	.section	.nv.shared.reserved.0,"aw",@nobits
	.weak		__nv_reservedSMEM_offset_0_alias
	.size		__nv_reservedSMEM_offset_0_alias, 0, 64
	.other		__nv_reservedSMEM_offset_0_alias,@"STO_CUDA_RESERVED_SHARED STV_DEFAULT"
__nv_reservedSMEM_offset_0_alias:
	.zero		0
	.zero		64


//--------------------- .nv.constant0._Z15fibonacciKernelPmi --------------------------
	.section	.nv.constant0._Z15fibonacciKernelPmi,"a",@progbits
	.sectionflags	@""
	.align	4
.nv.constant0._Z15fibonacciKernelPmi:
	.zero		908


//--------------------- SYMBOLS --------------------------

	.type		.nv.reservedSmem.offset0,@object
	.size		.nv.reservedSmem.offset0,0x4
